//
// Generated by NVIDIA NVVM Compiler
//
// Compiler Build ID: CL-36424714
// Cuda compilation tools, release 13.0, V13.0.88
// Based on NVVM 20.0.0
//

.version 9.0
.target sm_100
.address_size 64

	// .globl	_ZN3cub18CUB_300001_SM_10006detail11EmptyKernelIvEEvv
.global .align 1 .b8 _ZN41_INTERNAL_79894136_4_k_cu_d92819a5_2851074cuda3std3__45__cpo5beginE[1];
.global .align 1 .b8 _ZN41_INTERNAL_79894136_4_k_cu_d92819a5_2851074cuda3std3__45__cpo3endE[1];
.global .align 1 .b8 _ZN41_INTERNAL_79894136_4_k_cu_d92819a5_2851074cuda3std3__45__cpo6cbeginE[1];
.global .align 1 .b8 _ZN41_INTERNAL_79894136_4_k_cu_d92819a5_2851074cuda3std3__45__cpo4cendE[1];
.global .align 1 .b8 _ZN41_INTERNAL_79894136_4_k_cu_d92819a5_2851074cuda3std3__45__cpo6rbeginE[1];
.global .align 1 .b8 _ZN41_INTERNAL_79894136_4_k_cu_d92819a5_2851074cuda3std3__45__cpo4rendE[1];
.global .align 1 .b8 _ZN41_INTERNAL_79894136_4_k_cu_d92819a5_2851074cuda3std3__45__cpo7crbeginE[1];
.global .align 1 .b8 _ZN41_INTERNAL_79894136_4_k_cu_d92819a5_2851074cuda3std3__45__cpo5crendE[1];
.global .align 1 .b8 _ZN41_INTERNAL_79894136_4_k_cu_d92819a5_2851074cuda3std3__443_GLOBAL__N__79894136_4_k_cu_d92819a5_2851076ignoreE[1];
.global .align 1 .b8 _ZN41_INTERNAL_79894136_4_k_cu_d92819a5_2851074cuda3std3__419piecewise_constructE[1];
.global .align 1 .b8 _ZN41_INTERNAL_79894136_4_k_cu_d92819a5_2851074cuda3std3__48in_placeE[1];
.global .align 1 .b8 _ZN41_INTERNAL_79894136_4_k_cu_d92819a5_2851074cuda3std3__420unreachable_sentinelE[1];
.global .align 1 .b8 _ZN41_INTERNAL_79894136_4_k_cu_d92819a5_2851074cuda3std3__47nulloptE[1];
.global .align 1 .b8 _ZN41_INTERNAL_79894136_4_k_cu_d92819a5_2851074cuda3std3__48unexpectE[1];
.global .align 1 .b8 _ZN41_INTERNAL_79894136_4_k_cu_d92819a5_2851074cuda3std6ranges3__45__cpo4swapE[1];
.global .align 1 .b8 _ZN41_INTERNAL_79894136_4_k_cu_d92819a5_2851074cuda3std6ranges3__45__cpo9iter_moveE[1];
.global .align 1 .b8 _ZN41_INTERNAL_79894136_4_k_cu_d92819a5_2851074cuda3std6ranges3__45__cpo5beginE[1];
.global .align 1 .b8 _ZN41_INTERNAL_79894136_4_k_cu_d92819a5_2851074cuda3std6ranges3__45__cpo3endE[1];
.global .align 1 .b8 _ZN41_INTERNAL_79894136_4_k_cu_d92819a5_2851074cuda3std6ranges3__45__cpo6cbeginE[1];
.global .align 1 .b8 _ZN41_INTERNAL_79894136_4_k_cu_d92819a5_2851074cuda3std6ranges3__45__cpo4cendE[1];
.global .align 1 .b8 _ZN41_INTERNAL_79894136_4_k_cu_d92819a5_2851074cuda3std6ranges3__45__cpo7advanceE[1];
.global .align 1 .b8 _ZN41_INTERNAL_79894136_4_k_cu_d92819a5_2851074cuda3std6ranges3__45__cpo9iter_swapE[1];
.global .align 1 .b8 _ZN41_INTERNAL_79894136_4_k_cu_d92819a5_2851074cuda3std6ranges3__45__cpo4nextE[1];
.global .align 1 .b8 _ZN41_INTERNAL_79894136_4_k_cu_d92819a5_2851074cuda3std6ranges3__45__cpo4prevE[1];
.global .align 1 .b8 _ZN41_INTERNAL_79894136_4_k_cu_d92819a5_2851074cuda3std6ranges3__45__cpo4dataE[1];
.global .align 1 .b8 _ZN41_INTERNAL_79894136_4_k_cu_d92819a5_2851074cuda3std6ranges3__45__cpo5cdataE[1];
.global .align 1 .b8 _ZN41_INTERNAL_79894136_4_k_cu_d92819a5_2851074cuda3std6ranges3__45__cpo4sizeE[1];
.global .align 1 .b8 _ZN41_INTERNAL_79894136_4_k_cu_d92819a5_2851074cuda3std6ranges3__45__cpo5ssizeE[1];
.global .align 1 .b8 _ZN41_INTERNAL_79894136_4_k_cu_d92819a5_2851074cuda3std6ranges3__45__cpo8distanceE[1];
.global .align 1 .b8 _ZN41_INTERNAL_79894136_4_k_cu_d92819a5_2851076thrust24THRUST_300001_SM_1000_NS8cuda_cub3parE[1];
.global .align 1 .b8 _ZN41_INTERNAL_79894136_4_k_cu_d92819a5_2851076thrust24THRUST_300001_SM_1000_NS8cuda_cub10par_nosyncE[1];
.global .align 1 .b8 _ZN41_INTERNAL_79894136_4_k_cu_d92819a5_2851076thrust24THRUST_300001_SM_1000_NS6system6detail10sequential3seqE[1];
.global .align 1 .b8 _ZN41_INTERNAL_79894136_4_k_cu_d92819a5_2851076thrust24THRUST_300001_SM_1000_NS12placeholders2_1E[1];
.global .align 1 .b8 _ZN41_INTERNAL_79894136_4_k_cu_d92819a5_2851076thrust24THRUST_300001_SM_1000_NS12placeholders2_2E[1];
.global .align 1 .b8 _ZN41_INTERNAL_79894136_4_k_cu_d92819a5_2851076thrust24THRUST_300001_SM_1000_NS12placeholders2_3E[1];
.global .align 1 .b8 _ZN41_INTERNAL_79894136_4_k_cu_d92819a5_2851076thrust24THRUST_300001_SM_1000_NS12placeholders2_4E[1];
.global .align 1 .b8 _ZN41_INTERNAL_79894136_4_k_cu_d92819a5_2851076thrust24THRUST_300001_SM_1000_NS12placeholders2_5E[1];
.global .align 1 .b8 _ZN41_INTERNAL_79894136_4_k_cu_d92819a5_2851076thrust24THRUST_300001_SM_1000_NS12placeholders2_6E[1];
.global .align 1 .b8 _ZN41_INTERNAL_79894136_4_k_cu_d92819a5_2851076thrust24THRUST_300001_SM_1000_NS12placeholders2_7E[1];
.global .align 1 .b8 _ZN41_INTERNAL_79894136_4_k_cu_d92819a5_2851076thrust24THRUST_300001_SM_1000_NS12placeholders2_8E[1];
.global .align 1 .b8 _ZN41_INTERNAL_79894136_4_k_cu_d92819a5_2851076thrust24THRUST_300001_SM_1000_NS12placeholders2_9E[1];
.global .align 1 .b8 _ZN41_INTERNAL_79894136_4_k_cu_d92819a5_2851076thrust24THRUST_300001_SM_1000_NS12placeholders3_10E[1];
.global .align 1 .b8 _ZN41_INTERNAL_79894136_4_k_cu_d92819a5_2851076thrust24THRUST_300001_SM_1000_NS3seqE[1];

.visible .entry _ZN3cub18CUB_300001_SM_10006detail11EmptyKernelIvEEvv()
{


	ret;

}


// ===== COMPILED SASS (sm_100) =====

	.target	sm_100

	.elftype	@"ET_EXEC"


//--------------------- .note.nv.tkinfo           --------------------------
	.section	.note.nv.tkinfo,"",@"SHT_NOTE"
	.sectionflags	@"SHF_NOTE_NV_TKINFO"
	.tkinfo
        /*0018*/ 	.word	0x00000002
        /*0030*/ 	.string	""
        /*0030*/ 	.string	"ptxas"
        /*0030*/ 	.string	"Cuda compilation tools, release 13.0, V13.0.88"
        /*0030*/ 	.string	"Build cuda_13.0.r13.0/compiler.36424714_0"
        /*0030*/ 	.string	"-arch sm_100 -m 64 "



//--------------------- .note.nv.cuinfo           --------------------------
	.section	.note.nv.cuinfo,"",@"SHT_NOTE"
	.sectionflags	@"SHF_NOTE_NV_CUINFO"
        /*0018*/ 	.short	0x0002
        /*001a*/ 	.short	0x0064
        /*001c*/ 	.short	0x0082
	.zero		2


//--------------------- .nv.info                  --------------------------
	.section	.nv.info,"",@"SHT_CUDA_INFO"
	.align	4


	//----- nvinfo : EIATTR_REGCOUNT
	.align		4
        /*0000*/ 	.byte	0x04, 0x2f
        /*0002*/ 	.short	(.L_44 - .L_43)
	.align		4
.L_43:
        /*0004*/ 	.word	index@(_ZN3cub18CUB_300001_SM_10006detail11EmptyKernelIvEEvv)
        /*0008*/ 	.word	0x00000004


	//----- nvinfo : EIATTR_FRAME_SIZE
	.align		4
.L_44:
        /*000c*/ 	.byte	0x04, 0x11
        /*000e*/ 	.short	(.L_46 - .L_45)
	.align		4
.L_45:
        /*0010*/ 	.word	index@(_ZN3cub18CUB_300001_SM_10006detail11EmptyKernelIvEEvv)
        /*0014*/ 	.word	0x00000000


	//----- nvinfo : EIATTR_MIN_STACK_SIZE
	.align		4
.L_46:
        /*0018*/ 	.byte	0x04, 0x12
        /*001a*/ 	.short	(.L_48 - .L_47)
	.align		4
.L_47:
        /*001c*/ 	.word	index@(_ZN3cub18CUB_300001_SM_10006detail11EmptyKernelIvEEvv)
        /*0020*/ 	.word	0x00000000
.L_48:


//--------------------- .nv.compat                --------------------------
	.section	.nv.compat,"",@"SHT_CUDA_COMPAT_INFO"
	.align	4
        /*0000*/ 	.byte	0x02, 0x09, 0x00, 0x00, 0x02, 0x02, 0x01, 0x00, 0x02, 0x05, 0x05, 0x00, 0x03, 0x07, 0x01, 0x01
        /*0010*/ 	.byte	0x02, 0x03, 0x00, 0x00, 0x02, 0x06, 0x01, 0x00, 0x04, 0x0b, 0x08, 0x00, 0x09, 0x00, 0x00, 0x00
        /*0020*/ 	.byte	0x00, 0x00, 0x00, 0x00


//--------------------- .nv.info._ZN3cub18CUB_300001_SM_10006detail11EmptyKernelIvEEvv --------------------------
	.section	.nv.info._ZN3cub18CUB_300001_SM_10006detail11EmptyKernelIvEEvv,"",@"SHT_CUDA_INFO"
	.sectionflags	@""
	.align	4


	//----- nvinfo : EIATTR_CUDA_API_VERSION
	.align		4
        /*0000*/ 	.byte	0x04, 0x37
        /*0002*/ 	.short	(.L_50 - .L_49)
.L_49:
        /*0004*/ 	.word	0x00000082


	//----- nvinfo : EIATTR_SPARSE_MMA_MASK
	.align		4
.L_50:
        /*0008*/ 	.byte	0x03, 0x50
        /*000a*/ 	.short	0x0000


	//----- nvinfo : EIATTR_MAXREG_COUNT
	.align		4
        /*000c*/ 	.byte	0x03, 0x1b
        /*000e*/ 	.short	0x00ff


	//----- nvinfo : EIATTR_MERCURY_ISA_VERSION
	.align		4
        /*0010*/ 	.byte	0x03, 0x5f
        /*0012*/ 	.short	0x0101


	//----- nvinfo : EIATTR_VRC_CTA_INIT_COUNT
	.align		4
        /*0014*/ 	.byte	0x02, 0x4a
	.zero		1
	.zero		1


	//----- nvinfo : EIATTR_EXIT_INSTR_OFFSETS
	.align		4
        /*0018*/ 	.byte	0x04, 0x1c
        /*001a*/ 	.short	(.L_52 - .L_51)


	//   ....[0]....
.L_51:
        /*001c*/ 	.word	0x00000010


	//----- nvinfo : EIATTR_SW_WAR
	.align		4
.L_52:
        /*0020*/ 	.byte	0x04, 0x36
        /*0022*/ 	.short	(.L_54 - .L_53)
.L_53:
        /*0024*/ 	.word	0x00000008
.L_54:


//--------------------- .nv.callgraph             --------------------------
	.section	.nv.callgraph,"",@"SHT_CUDA_CALLGRAPH"
	.align	4
	.sectionentsize	8
	.align		4
        /*0000*/ 	.word	0x00000000
	.align		4
        /*0004*/ 	.word	0xffffffff
	.align		4
        /*0008*/ 	.word	0x00000000
	.align		4
        /*000c*/ 	.word	0xfffffffe
	.align		4
        /*0010*/ 	.word	0x00000000
	.align		4
        /*0014*/ 	.word	0xfffffffd
	.align		4
        /*0018*/ 	.word	0x00000000
	.align		4
        /*001c*/ 	.word	0xfffffffc


//--------------------- .nv.constant4             --------------------------
	.section	.nv.constant4,"a",@progbits
	.align	8
	.align		8
.nv.constant4:
        /*0000*/ 	.dword	_ZN41_INTERNAL_79894136_4_k_cu_d92819a5_2855584cuda3std3__45__cpo5beginE
	.align		8
        /*0008*/ 	.dword	_ZN41_INTERNAL_79894136_4_k_cu_d92819a5_2855584cuda3std3__45__cpo3endE
	.align		8
        /*0010*/ 	.dword	_ZN41_INTERNAL_79894136_4_k_cu_d92819a5_2855584cuda3std3__45__cpo6cbeginE
	.align		8
        /*0018*/ 	.dword	_ZN41_INTERNAL_79894136_4_k_cu_d92819a5_2855584cuda3std3__45__cpo4cendE
	.align		8
        /*0020*/ 	.dword	_ZN41_INTERNAL_79894136_4_k_cu_d92819a5_2855584cuda3std3__45__cpo6rbeginE
	.align		8
        /*0028*/ 	.dword	_ZN41_INTERNAL_79894136_4_k_cu_d92819a5_2855584cuda3std3__45__cpo4rendE
	.align		8
        /*0030*/ 	.dword	_ZN41_INTERNAL_79894136_4_k_cu_d92819a5_2855584cuda3std3__45__cpo7crbeginE
	.align		8
        /*0038*/ 	.dword	_ZN41_INTERNAL_79894136_4_k_cu_d92819a5_2855584cuda3std3__45__cpo5crendE
	.align		8
        /*0040*/ 	.dword	_ZN41_INTERNAL_79894136_4_k_cu_d92819a5_2855584cuda3std3__443_GLOBAL__N__79894136_4_k_cu_d92819a5_2855586ignoreE
	.align		8
        /*0048*/ 	.dword	_ZN41_INTERNAL_79894136_4_k_cu_d92819a5_2855584cuda3std3__419piecewise_constructE
	.align		8
        /*0050*/ 	.dword	_ZN41_INTERNAL_79894136_4_k_cu_d92819a5_2855584cuda3std3__48in_placeE
	.align		8
        /*0058*/ 	.dword	_ZN41_INTERNAL_79894136_4_k_cu_d92819a5_2855584cuda3std3__420unreachable_sentinelE
	.align		8
        /*0060*/ 	.dword	_ZN41_INTERNAL_79894136_4_k_cu_d92819a5_2855584cuda3std3__47nulloptE
	.align		8
        /*0068*/ 	.dword	_ZN41_INTERNAL_79894136_4_k_cu_d92819a5_2855584cuda3std3__48unexpectE
	.align		8
        /*0070*/ 	.dword	_ZN41_INTERNAL_79894136_4_k_cu_d92819a5_2855584cuda3std6ranges3__45__cpo4swapE
	.align		8
        /*0078*/ 	.dword	_ZN41_INTERNAL_79894136_4_k_cu_d92819a5_2855584cuda3std6ranges3__45__cpo9iter_moveE
	.align		8
        /*0080*/ 	.dword	_ZN41_INTERNAL_79894136_4_k_cu_d92819a5_2855584cuda3std6ranges3__45__cpo5beginE
	.align		8
        /*0088*/ 	.dword	_ZN41_INTERNAL_79894136_4_k_cu_d92819a5_2855584cuda3std6ranges3__45__cpo3endE
	.align		8
        /*0090*/ 	.dword	_ZN41_INTERNAL_79894136_4_k_cu_d92819a5_2855584cuda3std6ranges3__45__cpo6cbeginE
	.align		8
        /*0098*/ 	.dword	_ZN41_INTERNAL_79894136_4_k_cu_d92819a5_2855584cuda3std6ranges3__45__cpo4cendE
	.align		8
        /*00a0*/ 	.dword	_ZN41_INTERNAL_79894136_4_k_cu_d92819a5_2855584cuda3std6ranges3__45__cpo7advanceE
	.align		8
        /*00a8*/ 	.dword	_ZN41_INTERNAL_79894136_4_k_cu_d92819a5_2855584cuda3std6ranges3__45__cpo9iter_swapE
	.align		8
        /*00b0*/ 	.dword	_ZN41_INTERNAL_79894136_4_k_cu_d92819a5_2855584cuda3std6ranges3__45__cpo4nextE
	.align		8
        /*00b8*/ 	.dword	_ZN41_INTERNAL_79894136_4_k_cu_d92819a5_2855584cuda3std6ranges3__45__cpo4prevE
	.align		8
        /*00c0*/ 	.dword	_ZN41_INTERNAL_79894136_4_k_cu_d92819a5_2855584cuda3std6ranges3__45__cpo4dataE
	.align		8
        /*00c8*/ 	.dword	_ZN41_INTERNAL_79894136_4_k_cu_d92819a5_2855584cuda3std6ranges3__45__cpo5cdataE
	.align		8
        /*00d0*/ 	.dword	_ZN41_INTERNAL_79894136_4_k_cu_d92819a5_2855584cuda3std6ranges3__45__cpo4sizeE
	.align		8
        /*00d8*/ 	.dword	_ZN41_INTERNAL_79894136_4_k_cu_d92819a5_2855584cuda3std6ranges3__45__cpo5ssizeE
	.align		8
        /*00e0*/ 	.dword	_ZN41_INTERNAL_79894136_4_k_cu_d92819a5_2855584cuda3std6ranges3__45__cpo8distanceE
	.align		8
        /*00e8*/ 	.dword	_ZN41_INTERNAL_79894136_4_k_cu_d92819a5_2855586thrust24THRUST_300001_SM_1000_NS8cuda_cub3parE
	.align		8
        /*00f0*/ 	.dword	_ZN41_INTERNAL_79894136_4_k_cu_d92819a5_2855586thrust24THRUST_300001_SM_1000_NS8cuda_cub10par_nosyncE
	.align		8
        /*00f8*/ 	.dword	_ZN41_INTERNAL_79894136_4_k_cu_d92819a5_2855586thrust24THRUST_300001_SM_1000_NS6system6detail10sequential3seqE
	.align		8
        /*0100*/ 	.dword	_ZN41_INTERNAL_79894136_4_k_cu_d92819a5_2855586thrust24THRUST_300001_SM_1000_NS12placeholders2_1E
	.align		8
        /*0108*/ 	.dword	_ZN41_INTERNAL_79894136_4_k_cu_d92819a5_2855586thrust24THRUST_300001_SM_1000_NS12placeholders2_2E
	.align		8
        /*0110*/ 	.dword	_ZN41_INTERNAL_79894136_4_k_cu_d92819a5_2855586thrust24THRUST_300001_SM_1000_NS12placeholders2_3E
	.align		8
        /*0118*/ 	.dword	_ZN41_INTERNAL_79894136_4_k_cu_d92819a5_2855586thrust24THRUST_300001_SM_1000_NS12placeholders2_4E
	.align		8
        /*0120*/ 	.dword	_ZN41_INTERNAL_79894136_4_k_cu_d92819a5_2855586thrust24THRUST_300001_SM_1000_NS12placeholders2_5E
	.align		8
        /*0128*/ 	.dword	_ZN41_INTERNAL_79894136_4_k_cu_d92819a5_2855586thrust24THRUST_300001_SM_1000_NS12placeholders2_6E
	.align		8
        /*0130*/ 	.dword	_ZN41_INTERNAL_79894136_4_k_cu_d92819a5_2855586thrust24THRUST_300001_SM_1000_NS12placeholders2_7E
	.align		8
        /*0138*/ 	.dword	_ZN41_INTERNAL_79894136_4_k_cu_d92819a5_2855586thrust24THRUST_300001_SM_1000_NS12placeholders2_8E
	.align		8
        /*0140*/ 	.dword	_ZN41_INTERNAL_79894136_4_k_cu_d92819a5_2855586thrust24THRUST_300001_SM_1000_NS12placeholders2_9E
	.align		8
        /*0148*/ 	.dword	_ZN41_INTERNAL_79894136_4_k_cu_d92819a5_2855586thrust24THRUST_300001_SM_1000_NS12placeholders3_10E
	.align		8
        /*0150*/ 	.dword	_ZN41_INTERNAL_79894136_4_k_cu_d92819a5_2855586thrust24THRUST_300001_SM_1000_NS3seqE


//--------------------- .text._ZN3cub18CUB_300001_SM_10006detail11EmptyKernelIvEEvv --------------------------
	.section	.text._ZN3cub18CUB_300001_SM_10006detail11EmptyKernelIvEEvv,"ax",@progbits
	.align	128
        .global         _ZN3cub18CUB_300001_SM_10006detail11EmptyKernelIvEEvv
        .type           _ZN3cub18CUB_300001_SM_10006detail11EmptyKernelIvEEvv,@function
        .size           _ZN3cub18CUB_300001_SM_10006detail11EmptyKernelIvEEvv,(.L_x_1 - _ZN3cub18CUB_300001_SM_10006detail11EmptyKernelIvEEvv)
        .other          _ZN3cub18CUB_300001_SM_10006detail11EmptyKernelIvEEvv,@"STO_CUDA_ENTRY STV_DEFAULT"
_ZN3cub18CUB_300001_SM_10006detail11EmptyKernelIvEEvv:
.text._ZN3cub18CUB_300001_SM_10006detail11EmptyKernelIvEEvv:
[----:B------:R-:W-:Y:S01]  /*0000*/  LDC R1, c[0x0][0x37c] ;  /* 0x0000df00ff017b82 */ /* 0x000fe20000000800 */
[----:B------:R-:W-:Y:S05]  /*0010*/  EXIT ;  /* 0x000000000000794d */ /* 0x000fea0003800000 */
.L_x_0:
[----:B------:R-:W-:-:S00]  /*0020*/  BRA `(.L_x_0) ;  /* 0xfffffffc00fc7947 */ /* 0x000fc0000383ffff */
[----:B------:R-:W-:-:S00]  /*0030*/  NOP ;  /* 0x0000000000007918 */ /* 0x000fc00000000000 */
        /* <DEDUP_REMOVED lines=12> */
.L_x_1:


//--------------------- .nv.shared.reserved.0     --------------------------
	.section	.nv.shared.reserved.0,"aw",@nobits
	.weak		__nv_reservedSMEM_offset_0_alias
	.size		__nv_reservedSMEM_offset_0_alias, 0, 64
	.other		__nv_reservedSMEM_offset_0_alias,@"STO_CUDA_RESERVED_SHARED STV_DEFAULT"
__nv_reservedSMEM_offset_0_alias:
	.zero		0
	.zero		64


//--------------------- .nv.global                --------------------------
	.section	.nv.global,"aw",@nobits
.nv.global:
	.type		_ZN41_INTERNAL_79894136_4_k_cu_d92819a5_2855586thrust24THRUST_300001_SM_1000_NS3seqE,@object
	.size		_ZN41_INTERNAL_79894136_4_k_cu_d92819a5_2855586thrust24THRUST_300001_SM_1000_NS3seqE,(_ZN41_INTERNAL_79894136_4_k_cu_d92819a5_2855584cuda3std3__48in_placeE - _ZN41_INTERNAL_79894136_4_k_cu_d92819a5_2855586thrust24THRUST_300001_SM_1000_NS3seqE)
_ZN41_INTERNAL_79894136_4_k_cu_d92819a5_2855586thrust24THRUST_300001_SM_1000_NS3seqE:
	.zero		1
	.type		_ZN41_INTERNAL_79894136_4_k_cu_d92819a5_2855584cuda3std3__48in_placeE,@object
	.size		_ZN41_INTERNAL_79894136_4_k_cu_d92819a5_2855584cuda3std3__48in_placeE,(_ZN41_INTERNAL_79894136_4_k_cu_d92819a5_2855584cuda3std6ranges3__45__cpo4sizeE - _ZN41_INTERNAL_79894136_4_k_cu_d92819a5_2855584cuda3std3__48in_placeE)
_ZN41_INTERNAL_79894136_4_k_cu_d92819a5_2855584cuda3std3__48in_placeE:
	.zero		1
	.type		_ZN41_INTERNAL_79894136_4_k_cu_d92819a5_2855584cuda3std6ranges3__45__cpo4sizeE,@object
	.size		_ZN41_INTERNAL_79894136_4_k_cu_d92819a5_2855584cuda3std6ranges3__45__cpo4sizeE,(_ZN41_INTERNAL_79894136_4_k_cu_d92819a5_2855586thrust24THRUST_300001_SM_1000_NS12placeholders2_3E - _ZN41_INTERNAL_79894136_4_k_cu_d92819a5_2855584cuda3std6ranges3__45__cpo4sizeE)
_ZN41_INTERNAL_79894136_4_k_cu_d92819a5_2855584cuda3std6ranges3__45__cpo4sizeE:
	.zero		1
	.type		_ZN41_INTERNAL_79894136_4_k_cu_d92819a5_2855586thrust24THRUST_300001_SM_1000_NS12placeholders2_3E,@object
	.size		_ZN41_INTERNAL_79894136_4_k_cu_d92819a5_2855586thrust24THRUST_300001_SM_1000_NS12placeholders2_3E,(_ZN41_INTERNAL_79894136_4_k_cu_d92819a5_2855584cuda3std3__45__cpo6cbeginE - _ZN41_INTERNAL_79894136_4_k_cu_d92819a5_2855586thrust24THRUST_300001_SM_1000_NS12placeholders2_3E)
_ZN41_INTERNAL_79894136_4_k_cu_d92819a5_2855586thrust24THRUST_300001_SM_1000_NS12placeholders2_3E:
	.zero		1
	.type		_ZN41_INTERNAL_79894136_4_k_cu_d92819a5_2855584cuda3std3__45__cpo6cbeginE,@object
	.size		_ZN41_INTERNAL_79894136_4_k_cu_d92819a5_2855584cuda3std3__45__cpo6cbeginE,(_ZN41_INTERNAL_79894136_4_k_cu_d92819a5_2855584cuda3std6ranges3__45__cpo6cbeginE - _ZN41_INTERNAL_79894136_4_k_cu_d92819a5_2855584cuda3std3__45__cpo6cbeginE)
_ZN41_INTERNAL_79894136_4_k_cu_d92819a5_2855584cuda3std3__45__cpo6cbeginE:
	.zero		1
	.type		_ZN41_INTERNAL_79894136_4_k_cu_d92819a5_2855584cuda3std6ranges3__45__cpo6cbeginE,@object
	.size		_ZN41_INTERNAL_79894136_4_k_cu_d92819a5_2855584cuda3std6ranges3__45__cpo6cbeginE,(_ZN41_INTERNAL_79894136_4_k_cu_d92819a5_2855586thrust24THRUST_300001_SM_1000_NS12placeholders2_7E - _ZN41_INTERNAL_79894136_4_k_cu_d92819a5_2855584cuda3std6ranges3__45__cpo6cbeginE)
_ZN41_INTERNAL_79894136_4_k_cu_d92819a5_2855584cuda3std6ranges3__45__cpo6cbeginE:
	.zero		1
	.type		_ZN41_INTERNAL_79894136_4_k_cu_d92819a5_2855586thrust24THRUST_300001_SM_1000_NS12placeholders2_7E,@object
	.size		_ZN41_INTERNAL_79894136_4_k_cu_d92819a5_2855586thrust24THRUST_300001_SM_1000_NS12placeholders2_7E,(_ZN41_INTERNAL_79894136_4_k_cu_d92819a5_2855584cuda3std3__45__cpo7crbeginE - _ZN41_INTERNAL_79894136_4_k_cu_d92819a5_2855586thrust24THRUST_300001_SM_1000_NS12placeholders2_7E)
_ZN41_INTERNAL_79894136_4_k_cu_d92819a5_2855586thrust24THRUST_300001_SM_1000_NS12placeholders2_7E:
	.zero		1
	.type		_ZN41_INTERNAL_79894136_4_k_cu_d92819a5_2855584cuda3std3__45__cpo7crbeginE,@object
	.size		_ZN41_INTERNAL_79894136_4_k_cu_d92819a5_2855584cuda3std3__45__cpo7crbeginE,(_ZN41_INTERNAL_79894136_4_k_cu_d92819a5_2855584cuda3std6ranges3__45__cpo4nextE - _ZN41_INTERNAL_79894136_4_k_cu_d92819a5_2855584cuda3std3__45__cpo7crbeginE)
_ZN41_INTERNAL_79894136_4_k_cu_d92819a5_2855584cuda3std3__45__cpo7crbeginE:
	.zero		1
	.type		_ZN41_INTERNAL_79894136_4_k_cu_d92819a5_2855584cuda3std6ranges3__45__cpo4nextE,@object
	.size		_ZN41_INTERNAL_79894136_4_k_cu_d92819a5_2855584cuda3std6ranges3__45__cpo4nextE,(_ZN41_INTERNAL_79894136_4_k_cu_d92819a5_2855584cuda3std6ranges3__45__cpo4swapE - _ZN41_INTERNAL_79894136_4_k_cu_d92819a5_2855584cuda3std6ranges3__45__cpo4nextE)
_ZN41_INTERNAL_79894136_4_k_cu_d92819a5_2855584cuda3std6ranges3__45__cpo4nextE:
	.zero		1
	.type		_ZN41_INTERNAL_79894136_4_k_cu_d92819a5_2855584cuda3std6ranges3__45__cpo4swapE,@object
	.size		_ZN41_INTERNAL_79894136_4_k_cu_d92819a5_2855584cuda3std6ranges3__45__cpo4swapE,(_ZN41_INTERNAL_79894136_4_k_cu_d92819a5_2855586thrust24THRUST_300001_SM_1000_NS8cuda_cub10par_nosyncE - _ZN41_INTERNAL_79894136_4_k_cu_d92819a5_2855584cuda3std6ranges3__45__cpo4swapE)
_ZN41_INTERNAL_79894136_4_k_cu_d92819a5_2855584cuda3std6ranges3__45__cpo4swapE:
	.zero		1
	.type		_ZN41_INTERNAL_79894136_4_k_cu_d92819a5_2855586thrust24THRUST_300001_SM_1000_NS8cuda_cub10par_nosyncE,@object
	.size		_ZN41_INTERNAL_79894136_4_k_cu_d92819a5_2855586thrust24THRUST_300001_SM_1000_NS8cuda_cub10par_nosyncE,(_ZN41_INTERNAL_79894136_4_k_cu_d92819a5_2855586thrust24THRUST_300001_SM_1000_NS12placeholders2_9E - _ZN41_INTERNAL_79894136_4_k_cu_d92819a5_2855586thrust24THRUST_300001_SM_1000_NS8cuda_cub10par_nosyncE)
_ZN41_INTERNAL_79894136_4_k_cu_d92819a5_2855586thrust24THRUST_300001_SM_1000_NS8cuda_cub10par_nosyncE:
	.zero		1
	.type		_ZN41_INTERNAL_79894136_4_k_cu_d92819a5_2855586thrust24THRUST_300001_SM_1000_NS12placeholders2_9E,@object
	.size		_ZN41_INTERNAL_79894136_4_k_cu_d92819a5_2855586thrust24THRUST_300001_SM_1000_NS12placeholders2_9E,(_ZN41_INTERNAL_79894136_4_k_cu_d92819a5_2855584cuda3std3__443_GLOBAL__N__79894136_4_k_cu_d92819a5_2855586ignoreE - _ZN41_INTERNAL_79894136_4_k_cu_d92819a5_2855586thrust24THRUST_300001_SM_1000_NS12placeholders2_9E)
_ZN41_INTERNAL_79894136_4_k_cu_d92819a5_2855586thrust24THRUST_300001_SM_1000_NS12placeholders2_9E:
	.zero		1
	.type		_ZN41_INTERNAL_79894136_4_k_cu_d92819a5_2855584cuda3std3__443_GLOBAL__N__79894136_4_k_cu_d92819a5_2855586ignoreE,@object
	.size		_ZN41_INTERNAL_79894136_4_k_cu_d92819a5_2855584cuda3std3__443_GLOBAL__N__79894136_4_k_cu_d92819a5_2855586ignoreE,(_ZN41_INTERNAL_79894136_4_k_cu_d92819a5_2855584cuda3std6ranges3__45__cpo4dataE - _ZN41_INTERNAL_79894136_4_k_cu_d92819a5_2855584cuda3std3__443_GLOBAL__N__79894136_4_k_cu_d92819a5_2855586ignoreE)
_ZN41_INTERNAL_79894136_4_k_cu_d92819a5_2855584cuda3std3__443_GLOBAL__N__79894136_4_k_cu_d92819a5_2855586ignoreE:
	.zero		1
	.type		_ZN41_INTERNAL_79894136_4_k_cu_d92819a5_2855584cuda3std6ranges3__45__cpo4dataE,@object
	.size		_ZN41_INTERNAL_79894136_4_k_cu_d92819a5_2855584cuda3std6ranges3__45__cpo4dataE,(_ZN41_INTERNAL_79894136_4_k_cu_d92819a5_2855586thrust24THRUST_300001_SM_1000_NS12placeholders2_1E - _ZN41_INTERNAL_79894136_4_k_cu_d92819a5_2855584cuda3std6ranges3__45__cpo4dataE)
_ZN41_INTERNAL_79894136_4_k_cu_d92819a5_2855584cuda3std6ranges3__45__cpo4dataE:
	.zero		1
	.type		_ZN41_INTERNAL_79894136_4_k_cu_d92819a5_2855586thrust24THRUST_300001_SM_1000_NS12placeholders2_1E,@object
	.size		_ZN41_INTERNAL_79894136_4_k_cu_d92819a5_2855586thrust24THRUST_300001_SM_1000_NS12placeholders2_1E,(_ZN41_INTERNAL_79894136_4_k_cu_d92819a5_2855584cuda3std3__45__cpo5beginE - _ZN41_INTERNAL_79894136_4_k_cu_d92819a5_2855586thrust24THRUST_300001_SM_1000_NS12placeholders2_1E)
_ZN41_INTERNAL_79894136_4_k_cu_d92819a5_2855586thrust24THRUST_300001_SM_1000_NS12placeholders2_1E:
	.zero		1
	.type		_ZN41_INTERNAL_79894136_4_k_cu_d92819a5_2855584cuda3std3__45__cpo5beginE,@object
	.size		_ZN41_INTERNAL_79894136_4_k_cu_d92819a5_2855584cuda3std3__45__cpo5beginE,(_ZN41_INTERNAL_79894136_4_k_cu_d92819a5_2855584cuda3std6ranges3__45__cpo5beginE - _ZN41_INTERNAL_79894136_4_k_cu_d92819a5_2855584cuda3std3__45__cpo5beginE)
_ZN41_INTERNAL_79894136_4_k_cu_d92819a5_2855584cuda3std3__45__cpo5beginE:
	.zero		1
	.type		_ZN41_INTERNAL_79894136_4_k_cu_d92819a5_2855584cuda3std6ranges3__45__cpo5beginE,@object
	.size		_ZN41_INTERNAL_79894136_4_k_cu_d92819a5_2855584cuda3std6ranges3__45__cpo5beginE,(_ZN41_INTERNAL_79894136_4_k_cu_d92819a5_2855586thrust24THRUST_300001_SM_1000_NS12placeholders2_5E - _ZN41_INTERNAL_79894136_4_k_cu_d92819a5_2855584cuda3std6ranges3__45__cpo5beginE)
_ZN41_INTERNAL_79894136_4_k_cu_d92819a5_2855584cuda3std6ranges3__45__cpo5beginE:
	.zero		1
	.type		_ZN41_INTERNAL_79894136_4_k_cu_d92819a5_2855586thrust24THRUST_300001_SM_1000_NS12placeholders2_5E,@object
	.size		_ZN41_INTERNAL_79894136_4_k_cu_d92819a5_2855586thrust24THRUST_300001_SM_1000_NS12placeholders2_5E,(_ZN41_INTERNAL_79894136_4_k_cu_d92819a5_2855584cuda3std3__45__cpo6rbeginE - _ZN41_INTERNAL_79894136_4_k_cu_d92819a5_2855586thrust24THRUST_300001_SM_1000_NS12placeholders2_5E)
_ZN41_INTERNAL_79894136_4_k_cu_d92819a5_2855586thrust24THRUST_300001_SM_1000_NS12placeholders2_5E:
	.zero		1
	.type		_ZN41_INTERNAL_79894136_4_k_cu_d92819a5_2855584cuda3std3__45__cpo6rbeginE,@object
	.size		_ZN41_INTERNAL_79894136_4_k_cu_d92819a5_2855584cuda3std3__45__cpo6rbeginE,(_ZN41_INTERNAL_79894136_4_k_cu_d92819a5_2855584cuda3std6ranges3__45__cpo7advanceE - _ZN41_INTERNAL_79894136_4_k_cu_d92819a5_2855584cuda3std3__45__cpo6rbeginE)
_ZN41_INTERNAL_79894136_4_k_cu_d92819a5_2855584cuda3std3__45__cpo6rbeginE:
	.zero		1
	.type		_ZN41_INTERNAL_79894136_4_k_cu_d92819a5_2855584cuda3std6ranges3__45__cpo7advanceE,@object
	.size		_ZN41_INTERNAL_79894136_4_k_cu_d92819a5_2855584cuda3std6ranges3__45__cpo7advanceE,(_ZN41_INTERNAL_79894136_4_k_cu_d92819a5_2855584cuda3std3__47nulloptE - _ZN41_INTERNAL_79894136_4_k_cu_d92819a5_2855584cuda3std6ranges3__45__cpo7advanceE)
_ZN41_INTERNAL_79894136_4_k_cu_d92819a5_2855584cuda3std6ranges3__45__cpo7advanceE:
	.zero		1
	.type		_ZN41_INTERNAL_79894136_4_k_cu_d92819a5_2855584cuda3std3__47nulloptE,@object
	.size		_ZN41_INTERNAL_79894136_4_k_cu_d92819a5_2855584cuda3std3__47nulloptE,(_ZN41_INTERNAL_79894136_4_k_cu_d92819a5_2855584cuda3std6ranges3__45__cpo8distanceE - _ZN41_INTERNAL_79894136_4_k_cu_d92819a5_2855584cuda3std3__47nulloptE)
_ZN41_INTERNAL_79894136_4_k_cu_d92819a5_2855584cuda3std3__47nulloptE:
	.zero		1
	.type		_ZN41_INTERNAL_79894136_4_k_cu_d92819a5_2855584cuda3std6ranges3__45__cpo8distanceE,@object
	.size		_ZN41_INTERNAL_79894136_4_k_cu_d92819a5_2855584cuda3std6ranges3__45__cpo8distanceE,(_ZN41_INTERNAL_79894136_4_k_cu_d92819a5_2855586thrust24THRUST_300001_SM_1000_NS12placeholders3_10E - _ZN41_INTERNAL_79894136_4_k_cu_d92819a5_2855584cuda3std6ranges3__45__cpo8distanceE)
_ZN41_INTERNAL_79894136_4_k_cu_d92819a5_2855584cuda3std6ranges3__45__cpo8distanceE:
	.zero		1
	.type		_ZN41_INTERNAL_79894136_4_k_cu_d92819a5_2855586thrust24THRUST_300001_SM_1000_NS12placeholders3_10E,@object
	.size		_ZN41_INTERNAL_79894136_4_k_cu_d92819a5_2855586thrust24THRUST_300001_SM_1000_NS12placeholders3_10E,(_ZN41_INTERNAL_79894136_4_k_cu_d92819a5_2855584cuda3std3__419piecewise_constructE - _ZN41_INTERNAL_79894136_4_k_cu_d92819a5_2855586thrust24THRUST_300001_SM_1000_NS12placeholders3_10E)
_ZN41_INTERNAL_79894136_4_k_cu_d92819a5_2855586thrust24THRUST_300001_SM_1000_NS12placeholders3_10E:
	.zero		1
	.type		_ZN41_INTERNAL_79894136_4_k_cu_d92819a5_2855584cuda3std3__419piecewise_constructE,@object
	.size		_ZN41_INTERNAL_79894136_4_k_cu_d92819a5_2855584cuda3std3__419piecewise_constructE,(_ZN41_INTERNAL_79894136_4_k_cu_d92819a5_2855584cuda3std6ranges3__45__cpo5cdataE - _ZN41_INTERNAL_79894136_4_k_cu_d92819a5_2855584cuda3std3__419piecewise_constructE)
_ZN41_INTERNAL_79894136_4_k_cu_d92819a5_2855584cuda3std3__419piecewise_constructE:
	.zero		1
	.type		_ZN41_INTERNAL_79894136_4_k_cu_d92819a5_2855584cuda3std6ranges3__45__cpo5cdataE,@object
	.size		_ZN41_INTERNAL_79894136_4_k_cu_d92819a5_2855584cuda3std6ranges3__45__cpo5cdataE,(_ZN41_INTERNAL_79894136_4_k_cu_d92819a5_2855586thrust24THRUST_300001_SM_1000_NS12placeholders2_2E - _ZN41_INTERNAL_79894136_4_k_cu_d92819a5_2855584cuda3std6ranges3__45__cpo5cdataE)
_ZN41_INTERNAL_79894136_4_k_cu_d92819a5_2855584cuda3std6ranges3__45__cpo5cdataE:
	.zero		1
	.type		_ZN41_INTERNAL_79894136_4_k_cu_d92819a5_2855586thrust24THRUST_300001_SM_1000_NS12placeholders2_2E,@object
	.size		_ZN41_INTERNAL_79894136_4_k_cu_d92819a5_2855586thrust24THRUST_300001_SM_1000_NS12placeholders2_2E,(_ZN41_INTERNAL_79894136_4_k_cu_d92819a5_2855584cuda3std3__45__cpo3endE - _ZN41_INTERNAL_79894136_4_k_cu_d92819a5_2855586thrust24THRUST_300001_SM_1000_NS12placeholders2_2E)
_ZN41_INTERNAL_79894136_4_k_cu_d92819a5_2855586thrust24THRUST_300001_SM_1000_NS12placeholders2_2E:
	.zero		1
	.type		_ZN41_INTERNAL_79894136_4_k_cu_d92819a5_2855584cuda3std3__45__cpo3endE,@object
	.size		_ZN41_INTERNAL_79894136_4_k_cu_d92819a5_2855584cuda3std3__45__cpo3endE,(_ZN41_INTERNAL_79894136_4_k_cu_d92819a5_2855584cuda3std6ranges3__45__cpo3endE - _ZN41_INTERNAL_79894136_4_k_cu_d92819a5_2855584cuda3std3__45__cpo3endE)
_ZN41_INTERNAL_79894136_4_k_cu_d92819a5_2855584cuda3std3__45__cpo3endE:
	.zero		1
	.type		_ZN41_INTERNAL_79894136_4_k_cu_d92819a5_2855584cuda3std6ranges3__45__cpo3endE,@object
	.size		_ZN41_INTERNAL_79894136_4_k_cu_d92819a5_2855584cuda3std6ranges3__45__cpo3endE,(_ZN41_INTERNAL_79894136_4_k_cu_d92819a5_2855586thrust24THRUST_300001_SM_1000_NS12placeholders2_6E - _ZN41_INTERNAL_79894136_4_k_cu_d92819a5_2855584cuda3std6ranges3__45__cpo3endE)
_ZN41_INTERNAL_79894136_4_k_cu_d92819a5_2855584cuda3std6ranges3__45__cpo3endE:
	.zero		1
	.type		_ZN41_INTERNAL_79894136_4_k_cu_d92819a5_2855586thrust24THRUST_300001_SM_1000_NS12placeholders2_6E,@object
	.size		_ZN41_INTERNAL_79894136_4_k_cu_d92819a5_2855586thrust24THRUST_300001_SM_1000_NS12placeholders2_6E,(_ZN41_INTERNAL_79894136_4_k_cu_d92819a5_2855584cuda3std3__45__cpo4rendE - _ZN41_INTERNAL_79894136_4_k_cu_d92819a5_2855586thrust24THRUST_300001_SM_1000_NS12placeholders2_6E)
_ZN41_INTERNAL_79894136_4_k_cu_d92819a5_2855586thrust24THRUST_300001_SM_1000_NS12placeholders2_6E:
	.zero		1
	.type		_ZN41_INTERNAL_79894136_4_k_cu_d92819a5_2855584cuda3std3__45__cpo4rendE,@object
	.size		_ZN41_INTERNAL_79894136_4_k_cu_d92819a5_2855584cuda3std3__45__cpo4rendE,(_ZN41_INTERNAL_79894136_4_k_cu_d92819a5_2855584cuda3std6ranges3__45__cpo9iter_swapE - _ZN41_INTERNAL_79894136_4_k_cu_d92819a5_2855584cuda3std3__45__cpo4rendE)
_ZN41_INTERNAL_79894136_4_k_cu_d92819a5_2855584cuda3std3__45__cpo4rendE:
	.zero		1
	.type		_ZN41_INTERNAL_79894136_4_k_cu_d92819a5_2855584cuda3std6ranges3__45__cpo9iter_swapE,@object
	.size		_ZN41_INTERNAL_79894136_4_k_cu_d92819a5_2855584cuda3std6ranges3__45__cpo9iter_swapE,(_ZN41_INTERNAL_79894136_4_k_cu_d92819a5_2855584cuda3std3__48unexpectE - _ZN41_INTERNAL_79894136_4_k_cu_d92819a5_2855584cuda3std6ranges3__45__cpo9iter_swapE)
_ZN41_INTERNAL_79894136_4_k_cu_d92819a5_2855584cuda3std6ranges3__45__cpo9iter_swapE:
	.zero		1
	.type		_ZN41_INTERNAL_79894136_4_k_cu_d92819a5_2855584cuda3std3__48unexpectE,@object
	.size		_ZN41_INTERNAL_79894136_4_k_cu_d92819a5_2855584cuda3std3__48unexpectE,(_ZN41_INTERNAL_79894136_4_k_cu_d92819a5_2855586thrust24THRUST_300001_SM_1000_NS8cuda_cub3parE - _ZN41_INTERNAL_79894136_4_k_cu_d92819a5_2855584cuda3std3__48unexpectE)
_ZN41_INTERNAL_79894136_4_k_cu_d92819a5_2855584cuda3std3__48unexpectE:
	.zero		1
	.type		_ZN41_INTERNAL_79894136_4_k_cu_d92819a5_2855586thrust24THRUST_300001_SM_1000_NS8cuda_cub3parE,@object
	.size		_ZN41_INTERNAL_79894136_4_k_cu_d92819a5_2855586thrust24THRUST_300001_SM_1000_NS8cuda_cub3parE,(_ZN41_INTERNAL_79894136_4_k_cu_d92819a5_2855586thrust24THRUST_300001_SM_1000_NS12placeholders2_4E - _ZN41_INTERNAL_79894136_4_k_cu_d92819a5_2855586thrust24THRUST_300001_SM_1000_NS8cuda_cub3parE)
_ZN41_INTERNAL_79894136_4_k_cu_d92819a5_2855586thrust24THRUST_300001_SM_1000_NS8cuda_cub3parE:
	.zero		1
	.type		_ZN41_INTERNAL_79894136_4_k_cu_d92819a5_2855586thrust24THRUST_300001_SM_1000_NS12placeholders2_4E,@object
	.size		_ZN41_INTERNAL_79894136_4_k_cu_d92819a5_2855586thrust24THRUST_300001_SM_1000_NS12placeholders2_4E,(_ZN41_INTERNAL_79894136_4_k_cu_d92819a5_2855584cuda3std3__45__cpo4cendE - _ZN41_INTERNAL_79894136_4_k_cu_d92819a5_2855586thrust24THRUST_300001_SM_1000_NS12placeholders2_4E)
_ZN41_INTERNAL_79894136_4_k_cu_d92819a5_2855586thrust24THRUST_300001_SM_1000_NS12placeholders2_4E:
	.zero		1
	.type		_ZN41_INTERNAL_79894136_4_k_cu_d92819a5_2855584cuda3std3__45__cpo4cendE,@object
	.size		_ZN41_INTERNAL_79894136_4_k_cu_d92819a5_2855584cuda3std3__45__cpo4cendE,(_ZN41_INTERNAL_79894136_4_k_cu_d92819a5_2855584cuda3std6ranges3__45__cpo4cendE - _ZN41_INTERNAL_79894136_4_k_cu_d92819a5_2855584cuda3std3__45__cpo4cendE)
_ZN41_INTERNAL_79894136_4_k_cu_d92819a5_2855584cuda3std3__45__cpo4cendE:
	.zero		1
	.type		_ZN41_INTERNAL_79894136_4_k_cu_d92819a5_2855584cuda3std6ranges3__45__cpo4cendE,@object
	.size		_ZN41_INTERNAL_79894136_4_k_cu_d92819a5_2855584cuda3std6ranges3__45__cpo4cendE,(_ZN41_INTERNAL_79894136_4_k_cu_d92819a5_2855584cuda3std3__420unreachable_sentinelE - _ZN41_INTERNAL_79894136_4_k_cu_d92819a5_2855584cuda3std6ranges3__45__cpo4cendE)
_ZN41_INTERNAL_79894136_4_k_cu_d92819a5_2855584cuda3std6ranges3__45__cpo4cendE:
	.zero		1
	.type		_ZN41_INTERNAL_79894136_4_k_cu_d92819a5_2855584cuda3std3__420unreachable_sentinelE,@object
	.size		_ZN41_INTERNAL_79894136_4_k_cu_d92819a5_2855584cuda3std3__420unreachable_sentinelE,(_ZN41_INTERNAL_79894136_4_k_cu_d92819a5_2855584cuda3std6ranges3__45__cpo5ssizeE - _ZN41_INTERNAL_79894136_4_k_cu_d92819a5_2855584cuda3std3__420unreachable_sentinelE)
_ZN41_INTERNAL_79894136_4_k_cu_d92819a5_2855584cuda3std3__420unreachable_sentinelE:
	.zero		1
	.type		_ZN41_INTERNAL_79894136_4_k_cu_d92819a5_2855584cuda3std6ranges3__45__cpo5ssizeE,@object
	.size		_ZN41_INTERNAL_79894136_4_k_cu_d92819a5_2855584cuda3std6ranges3__45__cpo5ssizeE,(_ZN41_INTERNAL_79894136_4_k_cu_d92819a5_2855586thrust24THRUST_300001_SM_1000_NS12placeholders2_8E - _ZN41_INTERNAL_79894136_4_k_cu_d92819a5_2855584cuda3std6ranges3__45__cpo5ssizeE)
_ZN41_INTERNAL_79894136_4_k_cu_d92819a5_2855584cuda3std6ranges3__45__cpo5ssizeE:
	.zero		1
	.type		_ZN41_INTERNAL_79894136_4_k_cu_d92819a5_2855586thrust24THRUST_300001_SM_1000_NS12placeholders2_8E,@object
	.size		_ZN41_INTERNAL_79894136_4_k_cu_d92819a5_2855586thrust24THRUST_300001_SM_1000_NS12placeholders2_8E,(_ZN41_INTERNAL_79894136_4_k_cu_d92819a5_2855584cuda3std3__45__cpo5crendE - _ZN41_INTERNAL_79894136_4_k_cu_d92819a5_2855586thrust24THRUST_300001_SM_1000_NS12placeholders2_8E)
_ZN41_INTERNAL_79894136_4_k_cu_d92819a5_2855586thrust24THRUST_300001_SM_1000_NS12placeholders2_8E:
	.zero		1
	.type		_ZN41_INTERNAL_79894136_4_k_cu_d92819a5_2855584cuda3std3__45__cpo5crendE,@object
	.size		_ZN41_INTERNAL_79894136_4_k_cu_d92819a5_2855584cuda3std3__45__cpo5crendE,(_ZN41_INTERNAL_79894136_4_k_cu_d92819a5_2855584cuda3std6ranges3__45__cpo4prevE - _ZN41_INTERNAL_79894136_4_k_cu_d92819a5_2855584cuda3std3__45__cpo5crendE)
_ZN41_INTERNAL_79894136_4_k_cu_d92819a5_2855584cuda3std3__45__cpo5crendE:
	.zero		1
	.type		_ZN41_INTERNAL_79894136_4_k_cu_d92819a5_2855584cuda3std6ranges3__45__cpo4prevE,@object
	.size		_ZN41_INTERNAL_79894136_4_k_cu_d92819a5_2855584cuda3std6ranges3__45__cpo4prevE,(_ZN41_INTERNAL_79894136_4_k_cu_d92819a5_2855584cuda3std6ranges3__45__cpo9iter_moveE - _ZN41_INTERNAL_79894136_4_k_cu_d92819a5_2855584cuda3std6ranges3__45__cpo4prevE)
_ZN41_INTERNAL_79894136_4_k_cu_d92819a5_2855584cuda3std6ranges3__45__cpo4prevE:
	.zero		1
	.type		_ZN41_INTERNAL_79894136_4_k_cu_d92819a5_2855584cuda3std6ranges3__45__cpo9iter_moveE,@object
	.size		_ZN41_INTERNAL_79894136_4_k_cu_d92819a5_2855584cuda3std6ranges3__45__cpo9iter_moveE,(_ZN41_INTERNAL_79894136_4_k_cu_d92819a5_2855586thrust24THRUST_300001_SM_1000_NS6system6detail10sequential3seqE - _ZN41_INTERNAL_79894136_4_k_cu_d92819a5_2855584cuda3std6ranges3__45__cpo9iter_moveE)
_ZN41_INTERNAL_79894136_4_k_cu_d92819a5_2855584cuda3std6ranges3__45__cpo9iter_moveE:
	.zero		1
	.type		_ZN41_INTERNAL_79894136_4_k_cu_d92819a5_2855586thrust24THRUST_300001_SM_1000_NS6system6detail10sequential3seqE,@object
	.size		_ZN41_INTERNAL_79894136_4_k_cu_d92819a5_2855586thrust24THRUST_300001_SM_1000_NS6system6detail10sequential3seqE,(.L_31 - _ZN41_INTERNAL_79894136_4_k_cu_d92819a5_2855586thrust24THRUST_300001_SM_1000_NS6system6detail10sequential3seqE)
_ZN41_INTERNAL_79894136_4_k_cu_d92819a5_2855586thrust24THRUST_300001_SM_1000_NS6system6detail10sequential3seqE:
	.zero		1
.L_31:


//--------------------- .nv.constant0._ZN3cub18CUB_300001_SM_10006detail11EmptyKernelIvEEvv --------------------------
	.section	.nv.constant0._ZN3cub18CUB_300001_SM_10006detail11EmptyKernelIvEEvv,"a",@progbits
	.sectionflags	@""
	.align	4
.nv.constant0._ZN3cub18CUB_300001_SM_10006detail11EmptyKernelIvEEvv:
	.zero		896


//--------------------- SYMBOLS --------------------------

	.type		.nv.reservedSmem.offset0,@object
	.size		.nv.reservedSmem.offset0,0x4
